//
// Generated by NVIDIA NVVM Compiler
//
// Compiler Build ID: CL-36424714
// Cuda compilation tools, release 13.0, V13.0.88
// Based on NVVM 20.0.0
//

.version 9.0
.target sm_100
.address_size 64

	// .globl	_Z7findMaxiPi
.global .align 1 .b8 _ZN34_INTERNAL_798304ca_4_k_cu_10fe6ab84cuda3std3__45__cpo5beginE[1];
.global .align 1 .b8 _ZN34_INTERNAL_798304ca_4_k_cu_10fe6ab84cuda3std3__45__cpo3endE[1];
.global .align 1 .b8 _ZN34_INTERNAL_798304ca_4_k_cu_10fe6ab84cuda3std3__45__cpo6cbeginE[1];
.global .align 1 .b8 _ZN34_INTERNAL_798304ca_4_k_cu_10fe6ab84cuda3std3__45__cpo4cendE[1];
.global .align 1 .b8 _ZN34_INTERNAL_798304ca_4_k_cu_10fe6ab84cuda3std3__45__cpo6rbeginE[1];
.global .align 1 .b8 _ZN34_INTERNAL_798304ca_4_k_cu_10fe6ab84cuda3std3__45__cpo4rendE[1];
.global .align 1 .b8 _ZN34_INTERNAL_798304ca_4_k_cu_10fe6ab84cuda3std3__45__cpo7crbeginE[1];
.global .align 1 .b8 _ZN34_INTERNAL_798304ca_4_k_cu_10fe6ab84cuda3std3__45__cpo5crendE[1];
.global .align 1 .b8 _ZN34_INTERNAL_798304ca_4_k_cu_10fe6ab84cuda3std3__436_GLOBAL__N__798304ca_4_k_cu_10fe6ab86ignoreE[1];
.global .align 1 .b8 _ZN34_INTERNAL_798304ca_4_k_cu_10fe6ab84cuda3std3__419piecewise_constructE[1];
.global .align 1 .b8 _ZN34_INTERNAL_798304ca_4_k_cu_10fe6ab84cuda3std3__48in_placeE[1];
.global .align 1 .b8 _ZN34_INTERNAL_798304ca_4_k_cu_10fe6ab84cuda3std3__420unreachable_sentinelE[1];
.global .align 1 .b8 _ZN34_INTERNAL_798304ca_4_k_cu_10fe6ab84cuda3std3__47nulloptE[1];
.global .align 1 .b8 _ZN34_INTERNAL_798304ca_4_k_cu_10fe6ab84cuda3std3__48unexpectE[1];
.global .align 1 .b8 _ZN34_INTERNAL_798304ca_4_k_cu_10fe6ab84cuda3std6ranges3__45__cpo4swapE[1];
.global .align 1 .b8 _ZN34_INTERNAL_798304ca_4_k_cu_10fe6ab84cuda3std6ranges3__45__cpo9iter_moveE[1];
.global .align 1 .b8 _ZN34_INTERNAL_798304ca_4_k_cu_10fe6ab84cuda3std6ranges3__45__cpo5beginE[1];
.global .align 1 .b8 _ZN34_INTERNAL_798304ca_4_k_cu_10fe6ab84cuda3std6ranges3__45__cpo3endE[1];
.global .align 1 .b8 _ZN34_INTERNAL_798304ca_4_k_cu_10fe6ab84cuda3std6ranges3__45__cpo6cbeginE[1];
.global .align 1 .b8 _ZN34_INTERNAL_798304ca_4_k_cu_10fe6ab84cuda3std6ranges3__45__cpo4cendE[1];
.global .align 1 .b8 _ZN34_INTERNAL_798304ca_4_k_cu_10fe6ab84cuda3std6ranges3__45__cpo7advanceE[1];
.global .align 1 .b8 _ZN34_INTERNAL_798304ca_4_k_cu_10fe6ab84cuda3std6ranges3__45__cpo9iter_swapE[1];
.global .align 1 .b8 _ZN34_INTERNAL_798304ca_4_k_cu_10fe6ab84cuda3std6ranges3__45__cpo4nextE[1];
.global .align 1 .b8 _ZN34_INTERNAL_798304ca_4_k_cu_10fe6ab84cuda3std6ranges3__45__cpo4prevE[1];
.global .align 1 .b8 _ZN34_INTERNAL_798304ca_4_k_cu_10fe6ab84cuda3std6ranges3__45__cpo4dataE[1];
.global .align 1 .b8 _ZN34_INTERNAL_798304ca_4_k_cu_10fe6ab84cuda3std6ranges3__45__cpo5cdataE[1];
.global .align 1 .b8 _ZN34_INTERNAL_798304ca_4_k_cu_10fe6ab84cuda3std6ranges3__45__cpo4sizeE[1];
.global .align 1 .b8 _ZN34_INTERNAL_798304ca_4_k_cu_10fe6ab84cuda3std6ranges3__45__cpo5ssizeE[1];
.global .align 1 .b8 _ZN34_INTERNAL_798304ca_4_k_cu_10fe6ab84cuda3std6ranges3__45__cpo8distanceE[1];
.global .align 1 .b8 _ZN34_INTERNAL_798304ca_4_k_cu_10fe6ab86thrust24THRUST_300001_SM_1000_NS8cuda_cub3parE[1];
.global .align 1 .b8 _ZN34_INTERNAL_798304ca_4_k_cu_10fe6ab86thrust24THRUST_300001_SM_1000_NS8cuda_cub10par_nosyncE[1];
.global .align 1 .b8 _ZN34_INTERNAL_798304ca_4_k_cu_10fe6ab86thrust24THRUST_300001_SM_1000_NS6system6detail10sequential3seqE[1];
.global .align 1 .b8 _ZN34_INTERNAL_798304ca_4_k_cu_10fe6ab86thrust24THRUST_300001_SM_1000_NS12placeholders2_1E[1];
.global .align 1 .b8 _ZN34_INTERNAL_798304ca_4_k_cu_10fe6ab86thrust24THRUST_300001_SM_1000_NS12placeholders2_2E[1];
.global .align 1 .b8 _ZN34_INTERNAL_798304ca_4_k_cu_10fe6ab86thrust24THRUST_300001_SM_1000_NS12placeholders2_3E[1];
.global .align 1 .b8 _ZN34_INTERNAL_798304ca_4_k_cu_10fe6ab86thrust24THRUST_300001_SM_1000_NS12placeholders2_4E[1];
.global .align 1 .b8 _ZN34_INTERNAL_798304ca_4_k_cu_10fe6ab86thrust24THRUST_300001_SM_1000_NS12placeholders2_5E[1];
.global .align 1 .b8 _ZN34_INTERNAL_798304ca_4_k_cu_10fe6ab86thrust24THRUST_300001_SM_1000_NS12placeholders2_6E[1];
.global .align 1 .b8 _ZN34_INTERNAL_798304ca_4_k_cu_10fe6ab86thrust24THRUST_300001_SM_1000_NS12placeholders2_7E[1];
.global .align 1 .b8 _ZN34_INTERNAL_798304ca_4_k_cu_10fe6ab86thrust24THRUST_300001_SM_1000_NS12placeholders2_8E[1];
.global .align 1 .b8 _ZN34_INTERNAL_798304ca_4_k_cu_10fe6ab86thrust24THRUST_300001_SM_1000_NS12placeholders2_9E[1];
.global .align 1 .b8 _ZN34_INTERNAL_798304ca_4_k_cu_10fe6ab86thrust24THRUST_300001_SM_1000_NS12placeholders3_10E[1];
.global .align 1 .b8 _ZN34_INTERNAL_798304ca_4_k_cu_10fe6ab86thrust24THRUST_300001_SM_1000_NS3seqE[1];

.visible .entry _Z7findMaxiPi(
	.param .u32 _Z7findMaxiPi_param_0,
	.param .u64 .ptr .align 1 _Z7findMaxiPi_param_1
)
{
	.reg .pred 	%p<7>;
	.reg .b32 	%r<51>;
	.reg .b64 	%rd<17>;

	ld.param.u32 	%r20, [_Z7findMaxiPi_param_0];
	ld.param.u64 	%rd6, [_Z7findMaxiPi_param_1];
	cvta.to.global.u64 	%rd1, %rd6;
	mov.u32 	%r45, %tid.x;
	mov.u32 	%r2, %ntid.x;
	ld.global.u32 	%r50, [%rd1];
	setp.ge.s32 	%p1, %r45, %r20;
	@%p1 bra 	$L__BB0_6;
	add.s32 	%r22, %r45, %r2;
	max.u32 	%r23, %r20, %r22;
	setp.lt.u32 	%p2, %r22, %r20;
	selp.u32 	%r24, 1, 0, %p2;
	add.s32 	%r25, %r22, %r24;
	sub.s32 	%r26, %r23, %r25;
	div.u32 	%r27, %r26, %r2;
	add.s32 	%r4, %r27, %r24;
	and.b32  	%r28, %r4, 3;
	setp.eq.s32 	%p3, %r28, 3;
	@%p3 bra 	$L__BB0_4;
	mul.wide.u32 	%rd7, %r45, 4;
	add.s64 	%rd16, %rd1, %rd7;
	mul.wide.u32 	%rd3, %r2, 4;
	add.s32 	%r29, %r4, 1;
	and.b32  	%r30, %r29, 3;
	neg.s32 	%r42, %r30;
$L__BB0_3:
	.pragma "nounroll";
	ld.global.u32 	%r31, [%rd16];
	max.s32 	%r50, %r50, %r31;
	add.s32 	%r45, %r45, %r2;
	add.s64 	%rd16, %rd16, %rd3;
	add.s32 	%r42, %r42, 1;
	setp.ne.s32 	%p4, %r42, 0;
	@%p4 bra 	$L__BB0_3;
$L__BB0_4:
	setp.lt.u32 	%p5, %r4, 3;
	@%p5 bra 	$L__BB0_6;
$L__BB0_5:
	mul.wide.u32 	%rd8, %r45, 4;
	add.s64 	%rd9, %rd1, %rd8;
	ld.global.u32 	%r32, [%rd9];
	max.s32 	%r33, %r50, %r32;
	add.s32 	%r34, %r45, %r2;
	mul.wide.u32 	%rd10, %r34, 4;
	add.s64 	%rd11, %rd1, %rd10;
	ld.global.u32 	%r35, [%rd11];
	max.s32 	%r36, %r33, %r35;
	add.s32 	%r37, %r34, %r2;
	mul.wide.u32 	%rd12, %r37, 4;
	add.s64 	%rd13, %rd1, %rd12;
	ld.global.u32 	%r38, [%rd13];
	max.s32 	%r39, %r36, %r38;
	add.s32 	%r40, %r37, %r2;
	mul.wide.u32 	%rd14, %r40, 4;
	add.s64 	%rd15, %rd1, %rd14;
	ld.global.u32 	%r41, [%rd15];
	max.s32 	%r50, %r39, %r41;
	add.s32 	%r45, %r40, %r2;
	setp.lt.s32 	%p6, %r45, %r20;
	@%p6 bra 	$L__BB0_5;
$L__BB0_6:
	st.global.u32 	[%rd1], %r50;
	ret;

}
	// .globl	_ZN3cub18CUB_300001_SM_10006detail11EmptyKernelIvEEvv
.visible .entry _ZN3cub18CUB_300001_SM_10006detail11EmptyKernelIvEEvv()
{


	ret;

}


// ===== COMPILED SASS (sm_100) =====

	.target	sm_100

	.elftype	@"ET_EXEC"


//--------------------- .note.nv.tkinfo           --------------------------
	.section	.note.nv.tkinfo,"",@"SHT_NOTE"
	.sectionflags	@"SHF_NOTE_NV_TKINFO"
	.tkinfo
        /*0018*/ 	.word	0x00000002
        /*0030*/ 	.string	""
        /*0030*/ 	.string	"ptxas"
        /*0030*/ 	.string	"Cuda compilation tools, release 13.0, V13.0.88"
        /*0030*/ 	.string	"Build cuda_13.0.r13.0/compiler.36424714_0"
        /*0030*/ 	.string	"-arch sm_100 -m 64 "



//--------------------- .note.nv.cuinfo           --------------------------
	.section	.note.nv.cuinfo,"",@"SHT_NOTE"
	.sectionflags	@"SHF_NOTE_NV_CUINFO"
        /*0018*/ 	.short	0x0002
        /*001a*/ 	.short	0x0064
        /*001c*/ 	.short	0x0082
	.zero		2


//--------------------- .nv.info                  --------------------------
	.section	.nv.info,"",@"SHT_CUDA_INFO"
	.align	4


	//----- nvinfo : EIATTR_REGCOUNT
	.align		4
        /*0000*/ 	.byte	0x04, 0x2f
        /*0002*/ 	.short	(.L_44 - .L_43)
	.align		4
.L_43:
        /*0004*/ 	.word	index@(_Z7findMaxiPi)
        /*0008*/ 	.word	0x00000012


	//----- nvinfo : EIATTR_FRAME_SIZE
	.align		4
.L_44:
        /*000c*/ 	.byte	0x04, 0x11
        /*000e*/ 	.short	(.L_46 - .L_45)
	.align		4
.L_45:
        /*0010*/ 	.word	index@(_Z7findMaxiPi)
        /*0014*/ 	.word	0x00000000


	//----- nvinfo : EIATTR_REGCOUNT
	.align		4
.L_46:
        /*0018*/ 	.byte	0x04, 0x2f
        /*001a*/ 	.short	(.L_48 - .L_47)
	.align		4
.L_47:
        /*001c*/ 	.word	index@(_ZN3cub18CUB_300001_SM_10006detail11EmptyKernelIvEEvv)
        /*0020*/ 	.word	0x00000004


	//----- nvinfo : EIATTR_FRAME_SIZE
	.align		4
.L_48:
        /*0024*/ 	.byte	0x04, 0x11
        /*0026*/ 	.short	(.L_50 - .L_49)
	.align		4
.L_49:
        /*0028*/ 	.word	index@(_ZN3cub18CUB_300001_SM_10006detail11EmptyKernelIvEEvv)
        /*002c*/ 	.word	0x00000000


	//----- nvinfo : EIATTR_MIN_STACK_SIZE
	.align		4
.L_50:
        /*0030*/ 	.byte	0x04, 0x12
        /*0032*/ 	.short	(.L_52 - .L_51)
	.align		4
.L_51:
        /*0034*/ 	.word	index@(_ZN3cub18CUB_300001_SM_10006detail11EmptyKernelIvEEvv)
        /*0038*/ 	.word	0x00000000


	//----- nvinfo : EIATTR_MIN_STACK_SIZE
	.align		4
.L_52:
        /*003c*/ 	.byte	0x04, 0x12
        /*003e*/ 	.short	(.L_54 - .L_53)
	.align		4
.L_53:
        /*0040*/ 	.word	index@(_Z7findMaxiPi)
        /*0044*/ 	.word	0x00000000
.L_54:


//--------------------- .nv.compat                --------------------------
	.section	.nv.compat,"",@"SHT_CUDA_COMPAT_INFO"
	.align	4
        /*0000*/ 	.byte	0x02, 0x09, 0x00, 0x00, 0x02, 0x02, 0x01, 0x00, 0x02, 0x05, 0x05, 0x00, 0x03, 0x07, 0x01, 0x01
        /*0010*/ 	.byte	0x02, 0x03, 0x00, 0x00, 0x02, 0x06, 0x01, 0x00, 0x04, 0x0b, 0x08, 0x00, 0x09, 0x00, 0x00, 0x00
        /*0020*/ 	.byte	0x00, 0x00, 0x00, 0x00


//--------------------- .nv.info._ZN3cub18CUB_300001_SM_10006detail11EmptyKernelIvEEvv --------------------------
	.section	.nv.info._ZN3cub18CUB_300001_SM_10006detail11EmptyKernelIvEEvv,"",@"SHT_CUDA_INFO"
	.sectionflags	@""
	.align	4


	//----- nvinfo : EIATTR_CUDA_API_VERSION
	.align		4
        /*0000*/ 	.byte	0x04, 0x37
        /*0002*/ 	.short	(.L_56 - .L_55)
.L_55:
        /*0004*/ 	.word	0x00000082


	//----- nvinfo : EIATTR_SPARSE_MMA_MASK
	.align		4
.L_56:
        /*0008*/ 	.byte	0x03, 0x50
        /*000a*/ 	.short	0x0000


	//----- nvinfo : EIATTR_MAXREG_COUNT
	.align		4
        /*000c*/ 	.byte	0x03, 0x1b
        /*000e*/ 	.short	0x00ff


	//----- nvinfo : EIATTR_MERCURY_ISA_VERSION
	.align		4
        /*0010*/ 	.byte	0x03, 0x5f
        /*0012*/ 	.short	0x0101


	//----- nvinfo : EIATTR_VRC_CTA_INIT_COUNT
	.align		4
        /*0014*/ 	.byte	0x02, 0x4a
	.zero		1
	.zero		1


	//----- nvinfo : EIATTR_EXIT_INSTR_OFFSETS
	.align		4
        /*0018*/ 	.byte	0x04, 0x1c
        /*001a*/ 	.short	(.L_58 - .L_57)


	//   ....[0]....
.L_57:
        /*001c*/ 	.word	0x00000010


	//----- nvinfo : EIATTR_SW_WAR
	.align		4
.L_58:
        /*0020*/ 	.byte	0x04, 0x36
        /*0022*/ 	.short	(.L_60 - .L_59)
.L_59:
        /*0024*/ 	.word	0x00000008
.L_60:


//--------------------- .nv.info._Z7findMaxiPi    --------------------------
	.section	.nv.info._Z7findMaxiPi,"",@"SHT_CUDA_INFO"
	.sectionflags	@""
	.align	4


	//----- nvinfo : EIATTR_CUDA_API_VERSION
	.align		4
        /*0000*/ 	.byte	0x04, 0x37
        /*0002*/ 	.short	(.L_62 - .L_61)
.L_61:
        /*0004*/ 	.word	0x00000082


	//----- nvinfo : EIATTR_KPARAM_INFO
	.align		4
.L_62:
        /*0008*/ 	.byte	0x04, 0x17
        /*000a*/ 	.short	(.L_64 - .L_63)
.L_63:
        /*000c*/ 	.word	0x00000000
        /*0010*/ 	.short	0x0001
        /*0012*/ 	.short	0x0008
        /*0014*/ 	.byte	0x00, 0xf5, 0x21, 0x00


	//----- nvinfo : EIATTR_KPARAM_INFO
	.align		4
.L_64:
        /*0018*/ 	.byte	0x04, 0x17
        /*001a*/ 	.short	(.L_66 - .L_65)
.L_65:
        /*001c*/ 	.word	0x00000000
        /*0020*/ 	.short	0x0000
        /*0022*/ 	.short	0x0000
        /*0024*/ 	.byte	0x00, 0xf0, 0x11, 0x00


	//----- nvinfo : EIATTR_SPARSE_MMA_MASK
	.align		4
.L_66:
        /*0028*/ 	.byte	0x03, 0x50
        /*002a*/ 	.short	0x0000


	//----- nvinfo : EIATTR_MAXREG_COUNT
	.align		4
        /*002c*/ 	.byte	0x03, 0x1b
        /*002e*/ 	.short	0x00ff


	//----- nvinfo : EIATTR_MERCURY_ISA_VERSION
	.align		4
        /*0030*/ 	.byte	0x03, 0x5f
        /*0032*/ 	.short	0x0101


	//----- nvinfo : EIATTR_VRC_CTA_INIT_COUNT
	.align		4
        /*0034*/ 	.byte	0x02, 0x4a
	.zero		1
	.zero		1


	//----- nvinfo : EIATTR_EXIT_INSTR_OFFSETS
	.align		4
        /*0038*/ 	.byte	0x04, 0x1c
        /*003a*/ 	.short	(.L_68 - .L_67)


	//   ....[0]....
.L_67:
        /*003c*/ 	.word	0x00000480


	//----- nvinfo : EIATTR_CRS_STACK_SIZE
	.align		4
.L_68:
        /*0040*/ 	.byte	0x04, 0x1e
        /*0042*/ 	.short	(.L_70 - .L_69)
.L_69:
        /*0044*/ 	.word	0x00000000


	//----- nvinfo : EIATTR_CBANK_PARAM_SIZE
	.align		4
.L_70:
        /*0048*/ 	.byte	0x03, 0x19
        /*004a*/ 	.short	0x0010


	//----- nvinfo : EIATTR_PARAM_CBANK
	.align		4
        /*004c*/ 	.byte	0x04, 0x0a
        /*004e*/ 	.short	(.L_72 - .L_71)
	.align		4
.L_71:
        /*0050*/ 	.word	index@(.nv.constant0._Z7findMaxiPi)
        /*0054*/ 	.short	0x0380
        /*0056*/ 	.short	0x0010


	//----- nvinfo : EIATTR_SW_WAR
	.align		4
.L_72:
        /*0058*/ 	.byte	0x04, 0x36
        /*005a*/ 	.short	(.L_74 - .L_73)
.L_73:
        /*005c*/ 	.word	0x00000008
.L_74:


//--------------------- .nv.callgraph             --------------------------
	.section	.nv.callgraph,"",@"SHT_CUDA_CALLGRAPH"
	.align	4
	.sectionentsize	8
	.align		4
        /*0000*/ 	.word	0x00000000
	.align		4
        /*0004*/ 	.word	0xffffffff
	.align		4
        /*0008*/ 	.word	0x00000000
	.align		4
        /*000c*/ 	.word	0xfffffffe
	.align		4
        /*0010*/ 	.word	0x00000000
	.align		4
        /*0014*/ 	.word	0xfffffffd
	.align		4
        /*0018*/ 	.word	0x00000000
	.align		4
        /*001c*/ 	.word	0xfffffffc


//--------------------- .nv.constant4             --------------------------
	.section	.nv.constant4,"a",@progbits
	.align	8
	.align		8
.nv.constant4:
        /*0000*/ 	.dword	_ZN34_INTERNAL_798304ca_4_k_cu_10fe6ab84cuda3std3__45__cpo5beginE
	.align		8
        /*0008*/ 	.dword	_ZN34_INTERNAL_798304ca_4_k_cu_10fe6ab84cuda3std3__45__cpo3endE
	.align		8
        /*0010*/ 	.dword	_ZN34_INTERNAL_798304ca_4_k_cu_10fe6ab84cuda3std3__45__cpo6cbeginE
	.align		8
        /*0018*/ 	.dword	_ZN34_INTERNAL_798304ca_4_k_cu_10fe6ab84cuda3std3__45__cpo4cendE
	.align		8
        /*0020*/ 	.dword	_ZN34_INTERNAL_798304ca_4_k_cu_10fe6ab84cuda3std3__45__cpo6rbeginE
	.align		8
        /*0028*/ 	.dword	_ZN34_INTERNAL_798304ca_4_k_cu_10fe6ab84cuda3std3__45__cpo4rendE
	.align		8
        /*0030*/ 	.dword	_ZN34_INTERNAL_798304ca_4_k_cu_10fe6ab84cuda3std3__45__cpo7crbeginE
	.align		8
        /*0038*/ 	.dword	_ZN34_INTERNAL_798304ca_4_k_cu_10fe6ab84cuda3std3__45__cpo5crendE
	.align		8
        /*0040*/ 	.dword	_ZN34_INTERNAL_798304ca_4_k_cu_10fe6ab84cuda3std3__436_GLOBAL__N__798304ca_4_k_cu_10fe6ab86ignoreE
	.align		8
        /*0048*/ 	.dword	_ZN34_INTERNAL_798304ca_4_k_cu_10fe6ab84cuda3std3__419piecewise_constructE
	.align		8
        /*0050*/ 	.dword	_ZN34_INTERNAL_798304ca_4_k_cu_10fe6ab84cuda3std3__48in_placeE
	.align		8
        /*0058*/ 	.dword	_ZN34_INTERNAL_798304ca_4_k_cu_10fe6ab84cuda3std3__420unreachable_sentinelE
	.align		8
        /*0060*/ 	.dword	_ZN34_INTERNAL_798304ca_4_k_cu_10fe6ab84cuda3std3__47nulloptE
	.align		8
        /*0068*/ 	.dword	_ZN34_INTERNAL_798304ca_4_k_cu_10fe6ab84cuda3std3__48unexpectE
	.align		8
        /*0070*/ 	.dword	_ZN34_INTERNAL_798304ca_4_k_cu_10fe6ab84cuda3std6ranges3__45__cpo4swapE
	.align		8
        /*0078*/ 	.dword	_ZN34_INTERNAL_798304ca_4_k_cu_10fe6ab84cuda3std6ranges3__45__cpo9iter_moveE
	.align		8
        /*0080*/ 	.dword	_ZN34_INTERNAL_798304ca_4_k_cu_10fe6ab84cuda3std6ranges3__45__cpo5beginE
	.align		8
        /*0088*/ 	.dword	_ZN34_INTERNAL_798304ca_4_k_cu_10fe6ab84cuda3std6ranges3__45__cpo3endE
	.align		8
        /*0090*/ 	.dword	_ZN34_INTERNAL_798304ca_4_k_cu_10fe6ab84cuda3std6ranges3__45__cpo6cbeginE
	.align		8
        /*0098*/ 	.dword	_ZN34_INTERNAL_798304ca_4_k_cu_10fe6ab84cuda3std6ranges3__45__cpo4cendE
	.align		8
        /*00a0*/ 	.dword	_ZN34_INTERNAL_798304ca_4_k_cu_10fe6ab84cuda3std6ranges3__45__cpo7advanceE
	.align		8
        /*00a8*/ 	.dword	_ZN34_INTERNAL_798304ca_4_k_cu_10fe6ab84cuda3std6ranges3__45__cpo9iter_swapE
	.align		8
        /*00b0*/ 	.dword	_ZN34_INTERNAL_798304ca_4_k_cu_10fe6ab84cuda3std6ranges3__45__cpo4nextE
	.align		8
        /*00b8*/ 	.dword	_ZN34_INTERNAL_798304ca_4_k_cu_10fe6ab84cuda3std6ranges3__45__cpo4prevE
	.align		8
        /*00c0*/ 	.dword	_ZN34_INTERNAL_798304ca_4_k_cu_10fe6ab84cuda3std6ranges3__45__cpo4dataE
	.align		8
        /*00c8*/ 	.dword	_ZN34_INTERNAL_798304ca_4_k_cu_10fe6ab84cuda3std6ranges3__45__cpo5cdataE
	.align		8
        /*00d0*/ 	.dword	_ZN34_INTERNAL_798304ca_4_k_cu_10fe6ab84cuda3std6ranges3__45__cpo4sizeE
	.align		8
        /*00d8*/ 	.dword	_ZN34_INTERNAL_798304ca_4_k_cu_10fe6ab84cuda3std6ranges3__45__cpo5ssizeE
	.align		8
        /*00e0*/ 	.dword	_ZN34_INTERNAL_798304ca_4_k_cu_10fe6ab84cuda3std6ranges3__45__cpo8distanceE
	.align		8
        /*00e8*/ 	.dword	_ZN34_INTERNAL_798304ca_4_k_cu_10fe6ab86thrust24THRUST_300001_SM_1000_NS8cuda_cub3parE
	.align		8
        /*00f0*/ 	.dword	_ZN34_INTERNAL_798304ca_4_k_cu_10fe6ab86thrust24THRUST_300001_SM_1000_NS8cuda_cub10par_nosyncE
	.align		8
        /*00f8*/ 	.dword	_ZN34_INTERNAL_798304ca_4_k_cu_10fe6ab86thrust24THRUST_300001_SM_1000_NS6system6detail10sequential3seqE
	.align		8
        /*0100*/ 	.dword	_ZN34_INTERNAL_798304ca_4_k_cu_10fe6ab86thrust24THRUST_300001_SM_1000_NS12placeholders2_1E
	.align		8
        /*0108*/ 	.dword	_ZN34_INTERNAL_798304ca_4_k_cu_10fe6ab86thrust24THRUST_300001_SM_1000_NS12placeholders2_2E
	.align		8
        /*0110*/ 	.dword	_ZN34_INTERNAL_798304ca_4_k_cu_10fe6ab86thrust24THRUST_300001_SM_1000_NS12placeholders2_3E
	.align		8
        /*0118*/ 	.dword	_ZN34_INTERNAL_798304ca_4_k_cu_10fe6ab86thrust24THRUST_300001_SM_1000_NS12placeholders2_4E
	.align		8
        /*0120*/ 	.dword	_ZN34_INTERNAL_798304ca_4_k_cu_10fe6ab86thrust24THRUST_300001_SM_1000_NS12placeholders2_5E
	.align		8
        /*0128*/ 	.dword	_ZN34_INTERNAL_798304ca_4_k_cu_10fe6ab86thrust24THRUST_300001_SM_1000_NS12placeholders2_6E
	.align		8
        /*0130*/ 	.dword	_ZN34_INTERNAL_798304ca_4_k_cu_10fe6ab86thrust24THRUST_300001_SM_1000_NS12placeholders2_7E
	.align		8
        /*0138*/ 	.dword	_ZN34_INTERNAL_798304ca_4_k_cu_10fe6ab86thrust24THRUST_300001_SM_1000_NS12placeholders2_8E
	.align		8
        /*0140*/ 	.dword	_ZN34_INTERNAL_798304ca_4_k_cu_10fe6ab86thrust24THRUST_300001_SM_1000_NS12placeholders2_9E
	.align		8
        /*0148*/ 	.dword	_ZN34_INTERNAL_798304ca_4_k_cu_10fe6ab86thrust24THRUST_300001_SM_1000_NS12placeholders3_10E
	.align		8
        /*0150*/ 	.dword	_ZN34_INTERNAL_798304ca_4_k_cu_10fe6ab86thrust24THRUST_300001_SM_1000_NS3seqE


//--------------------- .text._ZN3cub18CUB_300001_SM_10006detail11EmptyKernelIvEEvv --------------------------
	.section	.text._ZN3cub18CUB_300001_SM_10006detail11EmptyKernelIvEEvv,"ax",@progbits
	.align	128
        .global         _ZN3cub18CUB_300001_SM_10006detail11EmptyKernelIvEEvv
        .type           _ZN3cub18CUB_300001_SM_10006detail11EmptyKernelIvEEvv,@function
        .size           _ZN3cub18CUB_300001_SM_10006detail11EmptyKernelIvEEvv,(.L_x_8 - _ZN3cub18CUB_300001_SM_10006detail11EmptyKernelIvEEvv)
        .other          _ZN3cub18CUB_300001_SM_10006detail11EmptyKernelIvEEvv,@"STO_CUDA_ENTRY STV_DEFAULT"
_ZN3cub18CUB_300001_SM_10006detail11EmptyKernelIvEEvv:
.text._ZN3cub18CUB_300001_SM_10006detail11EmptyKernelIvEEvv:
[----:B------:R-:W-:Y:S01]  /*0000*/  LDC R1, c[0x0][0x37c] ;  /* 0x0000df00ff017b82 */ /* 0x000fe20000000800 */
[----:B------:R-:W-:Y:S05]  /*0010*/  EXIT ;  /* 0x000000000000794d */ /* 0x000fea0003800000 */
.L_x_0:
[----:B------:R-:W-:-:S00]  /*0020*/  BRA `(.L_x_0) ;  /* 0xfffffffc00fc7947 */ /* 0x000fc0000383ffff */
[----:B------:R-:W-:-:S00]  /*0030*/  NOP ;  /* 0x0000000000007918 */ /* 0x000fc00000000000 */
        /* <DEDUP_REMOVED lines=12> */
.L_x_8:


//--------------------- .text._Z7findMaxiPi       --------------------------
	.section	.text._Z7findMaxiPi,"ax",@progbits
	.align	128
        .global         _Z7findMaxiPi
        .type           _Z7findMaxiPi,@function
        .size           _Z7findMaxiPi,(.L_x_9 - _Z7findMaxiPi)
        .other          _Z7findMaxiPi,@"STO_CUDA_ENTRY STV_DEFAULT"
_Z7findMaxiPi:
.text._Z7findMaxiPi:
[----:B------:R-:W-:Y:S08]  /*0000*/  LDC R1, c[0x0][0x37c] ;  /* 0x0000df00ff017b82 */ /* 0x000ff00000000800 */
[----:B------:R-:W0:Y:S01]  /*0010*/  LDC.64 R2, c[0x0][0x388] ;  /* 0x0000e200ff027b82 */ /* 0x000e220000000a00 */
[----:B------:R-:W0:Y:S01]  /*0020*/  LDCU.64 UR4, c[0x0][0x358] ;  /* 0x00006b00ff0477ac */ /* 0x000e220008000a00 */
[----:B------:R-:W1:Y:S01]  /*0030*/  S2R R7, SR_TID.X ;  /* 0x0000000000077919 */ /* 0x000e620000002100 */
[----:B------:R-:W1:Y:S01]  /*0040*/  LDCU UR6, c[0x0][0x380] ;  /* 0x00007000ff0677ac */ /* 0x000e620008000800 */
[----:B0-----:R0:W5:Y:S04]  /*0050*/  LDG.E R5, desc[UR4][R2.64] ;  /* 0x0000000402057981 */ /* 0x001168000c1e1900 */
[----:B------:R-:W2:Y:S01]  /*0060*/  LDC R0, c[0x0][0x360] ;  /* 0x0000d800ff007b82 */ /* 0x000ea20000000800 */
[----:B------:R-:W-:Y:S01]  /*0070*/  BSSY.RECONVERGENT B0, `(.L_x_1) ;  /* 0x000003f000007945 */ /* 0x000fe20003800200 */
[----:B-1----:R-:W-:-:S13]  /*0080*/  ISETP.GE.AND P0, PT, R7, UR6, PT ;  /* 0x0000000607007c0c */ /* 0x002fda000bf06270 */
[----:B0-----:R-:W-:Y:S05]  /*0090*/  @P0 BRA `(.L_x_2) ;  /* 0x0000000000f00947 */ /* 0x001fea0003800000 */
[----:B--2---:R-:W0:Y:S01]  /*00a0*/  I2F.U32.RP R10, R0 ;  /* 0x00000000000a7306 */ /* 0x004e220000209000 */
[----:B------:R-:W-:Y:S01]  /*00b0*/  IADD3 R4, PT, PT, R7, R0, RZ ;  /* 0x0000000007047210 */ /* 0x000fe20007ffe0ff */
[----:B------:R-:W-:Y:S01]  /*00c0*/  BSSY.RECONVERGENT B1, `(.L_x_3) ;  /* 0x0000027000017945 */ /* 0x000fe20003800200 */
[----:B------:R-:W-:Y:S02]  /*00d0*/  ISETP.NE.U32.AND P2, PT, R0, RZ, PT ;  /* 0x000000ff0000720c */ /* 0x000fe40003f45070 */
[C---:B------:R-:W-:Y:S02]  /*00e0*/  ISETP.GE.U32.AND P0, PT, R4.reuse, UR6, PT ;  /* 0x0000000604007c0c */ /* 0x040fe4000bf06070 */
[----:B------:R-:W-:Y:S02]  /*00f0*/  VIMNMX.U32 R11, PT, PT, R4, UR6, !PT ;  /* 0x00000006040b7c48 */ /* 0x000fe4000ffe0000 */
[----:B------:R-:W-:-:S04]  /*0100*/  SEL R6, RZ, 0x1, P0 ;  /* 0x00000001ff067807 */ /* 0x000fc80000000000 */
[----:B------:R-:W-:Y:S01]  /*0110*/  IADD3 R11, PT, PT, R11, -R4, -R6 ;  /* 0x800000040b0b7210 */ /* 0x000fe20007ffe806 */
[----:B0-----:R-:W0:Y:S02]  /*0120*/  MUFU.RCP R10, R10 ;  /* 0x0000000a000a7308 */ /* 0x001e240000001000 */
[----:B0-----:R-:W-:-:S06]  /*0130*/  VIADD R8, R10, 0xffffffe ;  /* 0x0ffffffe0a087836 */ /* 0x001fcc0000000000 */
[----:B------:R0:W1:Y:S02]  /*0140*/  F2I.FTZ.U32.TRUNC.NTZ R9, R8 ;  /* 0x0000000800097305 */ /* 0x000064000021f000 */
[----:B0-----:R-:W-:Y:S02]  /*0150*/  IMAD.MOV.U32 R8, RZ, RZ, RZ ;  /* 0x000000ffff087224 */ /* 0x001fe400078e00ff */
[----:B-1----:R-:W-:-:S04]  /*0160*/  IMAD.MOV R13, RZ, RZ, -R9 ;  /* 0x000000ffff0d7224 */ /* 0x002fc800078e0a09 */
[----:B------:R-:W-:-:S04]  /*0170*/  IMAD R13, R13, R0, RZ ;  /* 0x000000000d0d7224 */ /* 0x000fc800078e02ff */
[----:B------:R-:W-:-:S06]  /*0180*/  IMAD.HI.U32 R10, R9, R13, R8 ;  /* 0x0000000d090a7227 */ /* 0x000fcc00078e0008 */
[----:B------:R-:W-:-:S04]  /*0190*/  IMAD.HI.U32 R9, R10, R11, RZ ;  /* 0x0000000b0a097227 */ /* 0x000fc800078e00ff */
[----:B------:R-:W-:-:S04]  /*01a0*/  IMAD.MOV R4, RZ, RZ, -R9 ;  /* 0x000000ffff047224 */ /* 0x000fc800078e0a09 */
[----:B------:R-:W-:-:S05]  /*01b0*/  IMAD R11, R0, R4, R11 ;  /* 0x00000004000b7224 */ /* 0x000fca00078e020b */
[----:B------:R-:W-:-:S13]  /*01c0*/  ISETP.GE.U32.AND P0, PT, R11, R0, PT ;  /* 0x000000000b00720c */ /* 0x000fda0003f06070 */
[----:B------:R-:W-:Y:S01]  /*01d0*/  @P0 IADD3 R11, PT, PT, R11, -R0, RZ ;  /* 0x800000000b0b0210 */ /* 0x000fe20007ffe0ff */
[----:B------:R-:W-:-:S03]  /*01e0*/  @P0 VIADD R9, R9, 0x1 ;  /* 0x0000000109090836 */ /* 0x000fc60000000000 */
[----:B------:R-:W-:-:S13]  /*01f0*/  ISETP.GE.U32.AND P1, PT, R11, R0, PT ;  /* 0x000000000b00720c */ /* 0x000fda0003f26070 */
[----:B------:R-:W-:Y:S01]  /*0200*/  @P1 VIADD R9, R9, 0x1 ;  /* 0x0000000109091836 */ /* 0x000fe20000000000 */
[----:B------:R-:W-:-:S04]  /*0210*/  @!P2 LOP3.LUT R9, RZ, R0, RZ, 0x33, !PT ;  /* 0x00000000ff09a212 */ /* 0x000fc800078e33ff */
[----:B------:R-:W-:-:S04]  /*0220*/  IADD3 R4, PT, PT, R6, R9, RZ ;  /* 0x0000000906047210 */ /* 0x000fc80007ffe0ff */
[C---:B------:R-:W-:Y:S02]  /*0230*/  LOP3.LUT R6, R4.reuse, 0x3, RZ, 0xc0, !PT ;  /* 0x0000000304067812 */ /* 0x040fe400078ec0ff */
[----:B------:R-:W-:Y:S02]  /*0240*/  ISETP.GE.U32.AND P1, PT, R4, 0x3, PT ;  /* 0x000000030400780c */ /* 0x000fe40003f26070 */
[----:B------:R-:W-:-:S13]  /*0250*/  ISETP.NE.AND P0, PT, R6, 0x3, PT ;  /* 0x000000030600780c */ /* 0x000fda0003f05270 */
[----:B------:R-:W-:Y:S05]  /*0260*/  @!P0 BRA `(.L_x_4) ;  /* 0x0000000000308947 */ /* 0x000fea0003800000 */
[----:B------:R-:W0:Y:S01]  /*0270*/  LDC.64 R8, c[0x0][0x388] ;  /* 0x0000e200ff087b82 */ /* 0x000e220000000a00 */
[----:B------:R-:W-:-:S05]  /*0280*/  VIADD R4, R4, 0x1 ;  /* 0x0000000104047836 */ /* 0x000fca0000000000 */
[----:B------:R-:W-:-:S05]  /*0290*/  LOP3.LUT R4, R4, 0x3, RZ, 0xc0, !PT ;  /* 0x0000000304047812 */ /* 0x000fca00078ec0ff */
[----:B------:R-:W-:Y:S02]  /*02a0*/  IMAD.MOV R4, RZ, RZ, -R4 ;  /* 0x000000ffff047224 */ /* 0x000fe400078e0a04 */
[----:B0-----:R-:W-:-:S07]  /*02b0*/  IMAD.WIDE.U32 R8, R7, 0x4, R8 ;  /* 0x0000000407087825 */ /* 0x001fce00078e0008 */
.L_x_5:
[----:B------:R0:W2:Y:S01]  /*02c0*/  LDG.E R6, desc[UR4][R8.64] ;  /* 0x0000000408067981 */ /* 0x0000a2000c1e1900 */
[----:B------:R-:W-:Y:S01]  /*02d0*/  IADD3 R4, PT, PT, R4, 0x1, RZ ;  /* 0x0000000104047810 */ /* 0x000fe20007ffe0ff */
[----:B------:R-:W-:-:S03]  /*02e0*/  IMAD.IADD R7, R0, 0x1, R7 ;  /* 0x0000000100077824 */ /* 0x000fc600078e0207 */
[----:B------:R-:W-:Y:S01]  /*02f0*/  ISETP.NE.AND P0, PT, R4, RZ, PT ;  /* 0x000000ff0400720c */ /* 0x000fe20003f05270 */
[----:B0-----:R-:W-:Y:S01]  /*0300*/  IMAD.WIDE.U32 R8, R0, 0x4, R8 ;  /* 0x0000000400087825 */ /* 0x001fe200078e0008 */
[----:B--2--5:R-:W-:-:S11]  /*0310*/  VIMNMX R5, PT, PT, R6, R5, !PT ;  /* 0x0000000506057248 */ /* 0x024fd60007fe0100 */
[----:B------:R-:W-:Y:S05]  /*0320*/  @P0 BRA `(.L_x_5) ;  /* 0xfffffffc00e40947 */ /* 0x000fea000383ffff */
.L_x_4:
[----:B------:R-:W-:Y:S05]  /*0330*/  BSYNC.RECONVERGENT B1 ;  /* 0x0000000000017941 */ /* 0x000fea0003800200 */
.L_x_3:
[----:B------:R-:W-:Y:S05]  /*0340*/  @!P1 BRA `(.L_x_2) ;  /* 0x0000000000449947 */ /* 0x000fea0003800000 */
.L_x_6:
[----:B------:R-:W0:Y:S01]  /*0350*/  LDC.64 R14, c[0x0][0x388] ;  /* 0x0000e200ff0e7b82 */ /* 0x000e220000000a00 */
[----:B------:R-:W-:-:S05]  /*0360*/  IMAD.IADD R11, R0, 0x1, R7 ;  /* 0x00000001000b7824 */ /* 0x000fca00078e0207 */
[----:B------:R-:W-:Y:S01]  /*0370*/  IADD3 R13, PT, PT, R11, R0, RZ ;  /* 0x000000000b0d7210 */ /* 0x000fe20007ffe0ff */
[----:B0-----:R-:W-:-:S04]  /*0380*/  IMAD.WIDE.U32 R8, R7, 0x4, R14 ;  /* 0x0000000407087825 */ /* 0x001fc800078e000e */
[----:B------:R-:W-:Y:S02]  /*0390*/  IMAD.IADD R7, R13, 0x1, R0 ;  /* 0x000000010d077824 */ /* 0x000fe400078e0200 */
[--C-:B------:R-:W-:Y:S01]  /*03a0*/  IMAD.WIDE.U32 R10, R11, 0x4, R14.reuse ;  /* 0x000000040b0a7825 */ /* 0x100fe200078e000e */
[----:B------:R-:W2:Y:S03]  /*03b0*/  LDG.E R8, desc[UR4][R8.64] ;  /* 0x0000000408087981 */ /* 0x000ea6000c1e1900 */
[--C-:B------:R-:W-:Y:S02]  /*03c0*/  IMAD.WIDE.U32 R12, R13, 0x4, R14.reuse ;  /* 0x000000040d0c7825 */ /* 0x100fe400078e000e */
[----:B------:R-:W2:Y:S02]  /*03d0*/  LDG.E R10, desc[UR4][R10.64] ;  /* 0x000000040a0a7981 */ /* 0x000ea4000c1e1900 */
[----:B------:R-:W-:-:S02]  /*03e0*/  IMAD.WIDE.U32 R14, R7, 0x4, R14 ;  /* 0x00000004070e7825 */ /* 0x000fc400078e000e */
[----:B------:R-:W3:Y:S04]  /*03f0*/  LDG.E R12, desc[UR4][R12.64] ;  /* 0x000000040c0c7981 */ /* 0x000ee8000c1e1900 */
[----:B------:R-:W3:Y:S01]  /*0400*/  LDG.E R14, desc[UR4][R14.64] ;  /* 0x000000040e0e7981 */ /* 0x000ee2000c1e1900 */
[----:B------:R-:W-:-:S04]  /*0410*/  IADD3 R7, PT, PT, R7, R0, RZ ;  /* 0x0000000007077210 */ /* 0x000fc80007ffe0ff */
[----:B------:R-:W-:Y:S02]  /*0420*/  ISETP.GE.AND P0, PT, R7, UR6, PT ;  /* 0x0000000607007c0c */ /* 0x000fe4000bf06270 */
[----:B--2--5:R-:W-:-:S04]  /*0430*/  VIMNMX3 R5, R5, R8, R10, !PT ;  /* 0x000000080505720f */ /* 0x024fc8000780010a */
[----:B---3--:R-:W-:-:S07]  /*0440*/  VIMNMX3 R5, R5, R12, R14, !PT ;  /* 0x0000000c0505720f */ /* 0x008fce000780010e */
[----:B------:R-:W-:Y:S05]  /*0450*/  @!P0 BRA `(.L_x_6) ;  /* 0xfffffffc00bc8947 */ /* 0x000fea000383ffff */
.L_x_2:
[----:B------:R-:W-:Y:S05]  /*0460*/  BSYNC.RECONVERGENT B0 ;  /* 0x0000000000007941 */ /* 0x000fea0003800200 */
.L_x_1:
[----:B-----5:R-:W-:Y:S01]  /*0470*/  STG.E desc[UR4][R2.64], R5 ;  /* 0x0000000502007986 */ /* 0x020fe2000c101904 */
[----:B------:R-:W-:Y:S05]  /*0480*/  EXIT ;  /* 0x000000000000794d */ /* 0x000fea0003800000 */
.L_x_7:
        /* <DEDUP_REMOVED lines=15> */
.L_x_9:


//--------------------- .nv.shared.reserved.0     --------------------------
	.section	.nv.shared.reserved.0,"aw",@nobits
	.weak		__nv_reservedSMEM_offset_0_alias
	.size		__nv_reservedSMEM_offset_0_alias, 0, 64
	.other		__nv_reservedSMEM_offset_0_alias,@"STO_CUDA_RESERVED_SHARED STV_DEFAULT"
__nv_reservedSMEM_offset_0_alias:
	.zero		0
	.zero		64


//--------------------- .nv.global                --------------------------
	.section	.nv.global,"aw",@nobits
.nv.global:
	.type		_ZN34_INTERNAL_798304ca_4_k_cu_10fe6ab86thrust24THRUST_300001_SM_1000_NS3seqE,@object
	.size		_ZN34_INTERNAL_798304ca_4_k_cu_10fe6ab86thrust24THRUST_300001_SM_1000_NS3seqE,(_ZN34_INTERNAL_798304ca_4_k_cu_10fe6ab84cuda3std3__48in_placeE - _ZN34_INTERNAL_798304ca_4_k_cu_10fe6ab86thrust24THRUST_300001_SM_1000_NS3seqE)
_ZN34_INTERNAL_798304ca_4_k_cu_10fe6ab86thrust24THRUST_300001_SM_1000_NS3seqE:
	.zero		1
	.type		_ZN34_INTERNAL_798304ca_4_k_cu_10fe6ab84cuda3std3__48in_placeE,@object
	.size		_ZN34_INTERNAL_798304ca_4_k_cu_10fe6ab84cuda3std3__48in_placeE,(_ZN34_INTERNAL_798304ca_4_k_cu_10fe6ab84cuda3std6ranges3__45__cpo4sizeE - _ZN34_INTERNAL_798304ca_4_k_cu_10fe6ab84cuda3std3__48in_placeE)
_ZN34_INTERNAL_798304ca_4_k_cu_10fe6ab84cuda3std3__48in_placeE:
	.zero		1
	.type		_ZN34_INTERNAL_798304ca_4_k_cu_10fe6ab84cuda3std6ranges3__45__cpo4sizeE,@object
	.size		_ZN34_INTERNAL_798304ca_4_k_cu_10fe6ab84cuda3std6ranges3__45__cpo4sizeE,(_ZN34_INTERNAL_798304ca_4_k_cu_10fe6ab86thrust24THRUST_300001_SM_1000_NS12placeholders2_3E - _ZN34_INTERNAL_798304ca_4_k_cu_10fe6ab84cuda3std6ranges3__45__cpo4sizeE)
_ZN34_INTERNAL_798304ca_4_k_cu_10fe6ab84cuda3std6ranges3__45__cpo4sizeE:
	.zero		1
	.type		_ZN34_INTERNAL_798304ca_4_k_cu_10fe6ab86thrust24THRUST_300001_SM_1000_NS12placeholders2_3E,@object
	.size		_ZN34_INTERNAL_798304ca_4_k_cu_10fe6ab86thrust24THRUST_300001_SM_1000_NS12placeholders2_3E,(_ZN34_INTERNAL_798304ca_4_k_cu_10fe6ab84cuda3std3__45__cpo6cbeginE - _ZN34_INTERNAL_798304ca_4_k_cu_10fe6ab86thrust24THRUST_300001_SM_1000_NS12placeholders2_3E)
_ZN34_INTERNAL_798304ca_4_k_cu_10fe6ab86thrust24THRUST_300001_SM_1000_NS12placeholders2_3E:
	.zero		1
	.type		_ZN34_INTERNAL_798304ca_4_k_cu_10fe6ab84cuda3std3__45__cpo6cbeginE,@object
	.size		_ZN34_INTERNAL_798304ca_4_k_cu_10fe6ab84cuda3std3__45__cpo6cbeginE,(_ZN34_INTERNAL_798304ca_4_k_cu_10fe6ab84cuda3std6ranges3__45__cpo6cbeginE - _ZN34_INTERNAL_798304ca_4_k_cu_10fe6ab84cuda3std3__45__cpo6cbeginE)
_ZN34_INTERNAL_798304ca_4_k_cu_10fe6ab84cuda3std3__45__cpo6cbeginE:
	.zero		1
	.type		_ZN34_INTERNAL_798304ca_4_k_cu_10fe6ab84cuda3std6ranges3__45__cpo6cbeginE,@object
	.size		_ZN34_INTERNAL_798304ca_4_k_cu_10fe6ab84cuda3std6ranges3__45__cpo6cbeginE,(_ZN34_INTERNAL_798304ca_4_k_cu_10fe6ab86thrust24THRUST_300001_SM_1000_NS12placeholders2_7E - _ZN34_INTERNAL_798304ca_4_k_cu_10fe6ab84cuda3std6ranges3__45__cpo6cbeginE)
_ZN34_INTERNAL_798304ca_4_k_cu_10fe6ab84cuda3std6ranges3__45__cpo6cbeginE:
	.zero		1
	.type		_ZN34_INTERNAL_798304ca_4_k_cu_10fe6ab86thrust24THRUST_300001_SM_1000_NS12placeholders2_7E,@object
	.size		_ZN34_INTERNAL_798304ca_4_k_cu_10fe6ab86thrust24THRUST_300001_SM_1000_NS12placeholders2_7E,(_ZN34_INTERNAL_798304ca_4_k_cu_10fe6ab84cuda3std3__45__cpo7crbeginE - _ZN34_INTERNAL_798304ca_4_k_cu_10fe6ab86thrust24THRUST_300001_SM_1000_NS12placeholders2_7E)
_ZN34_INTERNAL_798304ca_4_k_cu_10fe6ab86thrust24THRUST_300001_SM_1000_NS12placeholders2_7E:
	.zero		1
	.type		_ZN34_INTERNAL_798304ca_4_k_cu_10fe6ab84cuda3std3__45__cpo7crbeginE,@object
	.size		_ZN34_INTERNAL_798304ca_4_k_cu_10fe6ab84cuda3std3__45__cpo7crbeginE,(_ZN34_INTERNAL_798304ca_4_k_cu_10fe6ab84cuda3std6ranges3__45__cpo4nextE - _ZN34_INTERNAL_798304ca_4_k_cu_10fe6ab84cuda3std3__45__cpo7crbeginE)
_ZN34_INTERNAL_798304ca_4_k_cu_10fe6ab84cuda3std3__45__cpo7crbeginE:
	.zero		1
	.type		_ZN34_INTERNAL_798304ca_4_k_cu_10fe6ab84cuda3std6ranges3__45__cpo4nextE,@object
	.size		_ZN34_INTERNAL_798304ca_4_k_cu_10fe6ab84cuda3std6ranges3__45__cpo4nextE,(_ZN34_INTERNAL_798304ca_4_k_cu_10fe6ab84cuda3std6ranges3__45__cpo4swapE - _ZN34_INTERNAL_798304ca_4_k_cu_10fe6ab84cuda3std6ranges3__45__cpo4nextE)
_ZN34_INTERNAL_798304ca_4_k_cu_10fe6ab84cuda3std6ranges3__45__cpo4nextE:
	.zero		1
	.type		_ZN34_INTERNAL_798304ca_4_k_cu_10fe6ab84cuda3std6ranges3__45__cpo4swapE,@object
	.size		_ZN34_INTERNAL_798304ca_4_k_cu_10fe6ab84cuda3std6ranges3__45__cpo4swapE,(_ZN34_INTERNAL_798304ca_4_k_cu_10fe6ab86thrust24THRUST_300001_SM_1000_NS8cuda_cub10par_nosyncE - _ZN34_INTERNAL_798304ca_4_k_cu_10fe6ab84cuda3std6ranges3__45__cpo4swapE)
_ZN34_INTERNAL_798304ca_4_k_cu_10fe6ab84cuda3std6ranges3__45__cpo4swapE:
	.zero		1
	.type		_ZN34_INTERNAL_798304ca_4_k_cu_10fe6ab86thrust24THRUST_300001_SM_1000_NS8cuda_cub10par_nosyncE,@object
	.size		_ZN34_INTERNAL_798304ca_4_k_cu_10fe6ab86thrust24THRUST_300001_SM_1000_NS8cuda_cub10par_nosyncE,(_ZN34_INTERNAL_798304ca_4_k_cu_10fe6ab86thrust24THRUST_300001_SM_1000_NS12placeholders2_9E - _ZN34_INTERNAL_798304ca_4_k_cu_10fe6ab86thrust24THRUST_300001_SM_1000_NS8cuda_cub10par_nosyncE)
_ZN34_INTERNAL_798304ca_4_k_cu_10fe6ab86thrust24THRUST_300001_SM_1000_NS8cuda_cub10par_nosyncE:
	.zero		1
	.type		_ZN34_INTERNAL_798304ca_4_k_cu_10fe6ab86thrust24THRUST_300001_SM_1000_NS12placeholders2_9E,@object
	.size		_ZN34_INTERNAL_798304ca_4_k_cu_10fe6ab86thrust24THRUST_300001_SM_1000_NS12placeholders2_9E,(_ZN34_INTERNAL_798304ca_4_k_cu_10fe6ab84cuda3std3__436_GLOBAL__N__798304ca_4_k_cu_10fe6ab86ignoreE - _ZN34_INTERNAL_798304ca_4_k_cu_10fe6ab86thrust24THRUST_300001_SM_1000_NS12placeholders2_9E)
_ZN34_INTERNAL_798304ca_4_k_cu_10fe6ab86thrust24THRUST_300001_SM_1000_NS12placeholders2_9E:
	.zero		1
	.type		_ZN34_INTERNAL_798304ca_4_k_cu_10fe6ab84cuda3std3__436_GLOBAL__N__798304ca_4_k_cu_10fe6ab86ignoreE,@object
	.size		_ZN34_INTERNAL_798304ca_4_k_cu_10fe6ab84cuda3std3__436_GLOBAL__N__798304ca_4_k_cu_10fe6ab86ignoreE,(_ZN34_INTERNAL_798304ca_4_k_cu_10fe6ab84cuda3std6ranges3__45__cpo4dataE - _ZN34_INTERNAL_798304ca_4_k_cu_10fe6ab84cuda3std3__436_GLOBAL__N__798304ca_4_k_cu_10fe6ab86ignoreE)
_ZN34_INTERNAL_798304ca_4_k_cu_10fe6ab84cuda3std3__436_GLOBAL__N__798304ca_4_k_cu_10fe6ab86ignoreE:
	.zero		1
	.type		_ZN34_INTERNAL_798304ca_4_k_cu_10fe6ab84cuda3std6ranges3__45__cpo4dataE,@object
	.size		_ZN34_INTERNAL_798304ca_4_k_cu_10fe6ab84cuda3std6ranges3__45__cpo4dataE,(_ZN34_INTERNAL_798304ca_4_k_cu_10fe6ab86thrust24THRUST_300001_SM_1000_NS12placeholders2_1E - _ZN34_INTERNAL_798304ca_4_k_cu_10fe6ab84cuda3std6ranges3__45__cpo4dataE)
_ZN34_INTERNAL_798304ca_4_k_cu_10fe6ab84cuda3std6ranges3__45__cpo4dataE:
	.zero		1
	.type		_ZN34_INTERNAL_798304ca_4_k_cu_10fe6ab86thrust24THRUST_300001_SM_1000_NS12placeholders2_1E,@object
	.size		_ZN34_INTERNAL_798304ca_4_k_cu_10fe6ab86thrust24THRUST_300001_SM_1000_NS12placeholders2_1E,(_ZN34_INTERNAL_798304ca_4_k_cu_10fe6ab84cuda3std3__45__cpo5beginE - _ZN34_INTERNAL_798304ca_4_k_cu_10fe6ab86thrust24THRUST_300001_SM_1000_NS12placeholders2_1E)
_ZN34_INTERNAL_798304ca_4_k_cu_10fe6ab86thrust24THRUST_300001_SM_1000_NS12placeholders2_1E:
	.zero		1
	.type		_ZN34_INTERNAL_798304ca_4_k_cu_10fe6ab84cuda3std3__45__cpo5beginE,@object
	.size		_ZN34_INTERNAL_798304ca_4_k_cu_10fe6ab84cuda3std3__45__cpo5beginE,(_ZN34_INTERNAL_798304ca_4_k_cu_10fe6ab84cuda3std6ranges3__45__cpo5beginE - _ZN34_INTERNAL_798304ca_4_k_cu_10fe6ab84cuda3std3__45__cpo5beginE)
_ZN34_INTERNAL_798304ca_4_k_cu_10fe6ab84cuda3std3__45__cpo5beginE:
	.zero		1
	.type		_ZN34_INTERNAL_798304ca_4_k_cu_10fe6ab84cuda3std6ranges3__45__cpo5beginE,@object
	.size		_ZN34_INTERNAL_798304ca_4_k_cu_10fe6ab84cuda3std6ranges3__45__cpo5beginE,(_ZN34_INTERNAL_798304ca_4_k_cu_10fe6ab86thrust24THRUST_300001_SM_1000_NS12placeholders2_5E - _ZN34_INTERNAL_798304ca_4_k_cu_10fe6ab84cuda3std6ranges3__45__cpo5beginE)
_ZN34_INTERNAL_798304ca_4_k_cu_10fe6ab84cuda3std6ranges3__45__cpo5beginE:
	.zero		1
	.type		_ZN34_INTERNAL_798304ca_4_k_cu_10fe6ab86thrust24THRUST_300001_SM_1000_NS12placeholders2_5E,@object
	.size		_ZN34_INTERNAL_798304ca_4_k_cu_10fe6ab86thrust24THRUST_300001_SM_1000_NS12placeholders2_5E,(_ZN34_INTERNAL_798304ca_4_k_cu_10fe6ab84cuda3std3__45__cpo6rbeginE - _ZN34_INTERNAL_798304ca_4_k_cu_10fe6ab86thrust24THRUST_300001_SM_1000_NS12placeholders2_5E)
_ZN34_INTERNAL_798304ca_4_k_cu_10fe6ab86thrust24THRUST_300001_SM_1000_NS12placeholders2_5E:
	.zero		1
	.type		_ZN34_INTERNAL_798304ca_4_k_cu_10fe6ab84cuda3std3__45__cpo6rbeginE,@object
	.size		_ZN34_INTERNAL_798304ca_4_k_cu_10fe6ab84cuda3std3__45__cpo6rbeginE,(_ZN34_INTERNAL_798304ca_4_k_cu_10fe6ab84cuda3std6ranges3__45__cpo7advanceE - _ZN34_INTERNAL_798304ca_4_k_cu_10fe6ab84cuda3std3__45__cpo6rbeginE)
_ZN34_INTERNAL_798304ca_4_k_cu_10fe6ab84cuda3std3__45__cpo6rbeginE:
	.zero		1
	.type		_ZN34_INTERNAL_798304ca_4_k_cu_10fe6ab84cuda3std6ranges3__45__cpo7advanceE,@object
	.size		_ZN34_INTERNAL_798304ca_4_k_cu_10fe6ab84cuda3std6ranges3__45__cpo7advanceE,(_ZN34_INTERNAL_798304ca_4_k_cu_10fe6ab84cuda3std3__47nulloptE - _ZN34_INTERNAL_798304ca_4_k_cu_10fe6ab84cuda3std6ranges3__45__cpo7advanceE)
_ZN34_INTERNAL_798304ca_4_k_cu_10fe6ab84cuda3std6ranges3__45__cpo7advanceE:
	.zero		1
	.type		_ZN34_INTERNAL_798304ca_4_k_cu_10fe6ab84cuda3std3__47nulloptE,@object
	.size		_ZN34_INTERNAL_798304ca_4_k_cu_10fe6ab84cuda3std3__47nulloptE,(_ZN34_INTERNAL_798304ca_4_k_cu_10fe6ab84cuda3std6ranges3__45__cpo8distanceE - _ZN34_INTERNAL_798304ca_4_k_cu_10fe6ab84cuda3std3__47nulloptE)
_ZN34_INTERNAL_798304ca_4_k_cu_10fe6ab84cuda3std3__47nulloptE:
	.zero		1
	.type		_ZN34_INTERNAL_798304ca_4_k_cu_10fe6ab84cuda3std6ranges3__45__cpo8distanceE,@object
	.size		_ZN34_INTERNAL_798304ca_4_k_cu_10fe6ab84cuda3std6ranges3__45__cpo8distanceE,(_ZN34_INTERNAL_798304ca_4_k_cu_10fe6ab86thrust24THRUST_300001_SM_1000_NS12placeholders3_10E - _ZN34_INTERNAL_798304ca_4_k_cu_10fe6ab84cuda3std6ranges3__45__cpo8distanceE)
_ZN34_INTERNAL_798304ca_4_k_cu_10fe6ab84cuda3std6ranges3__45__cpo8distanceE:
	.zero		1
	.type		_ZN34_INTERNAL_798304ca_4_k_cu_10fe6ab86thrust24THRUST_300001_SM_1000_NS12placeholders3_10E,@object
	.size		_ZN34_INTERNAL_798304ca_4_k_cu_10fe6ab86thrust24THRUST_300001_SM_1000_NS12placeholders3_10E,(_ZN34_INTERNAL_798304ca_4_k_cu_10fe6ab84cuda3std3__419piecewise_constructE - _ZN34_INTERNAL_798304ca_4_k_cu_10fe6ab86thrust24THRUST_300001_SM_1000_NS12placeholders3_10E)
_ZN34_INTERNAL_798304ca_4_k_cu_10fe6ab86thrust24THRUST_300001_SM_1000_NS12placeholders3_10E:
	.zero		1
	.type		_ZN34_INTERNAL_798304ca_4_k_cu_10fe6ab84cuda3std3__419piecewise_constructE,@object
	.size		_ZN34_INTERNAL_798304ca_4_k_cu_10fe6ab84cuda3std3__419piecewise_constructE,(_ZN34_INTERNAL_798304ca_4_k_cu_10fe6ab84cuda3std6ranges3__45__cpo5cdataE - _ZN34_INTERNAL_798304ca_4_k_cu_10fe6ab84cuda3std3__419piecewise_constructE)
_ZN34_INTERNAL_798304ca_4_k_cu_10fe6ab84cuda3std3__419piecewise_constructE:
	.zero		1
	.type		_ZN34_INTERNAL_798304ca_4_k_cu_10fe6ab84cuda3std6ranges3__45__cpo5cdataE,@object
	.size		_ZN34_INTERNAL_798304ca_4_k_cu_10fe6ab84cuda3std6ranges3__45__cpo5cdataE,(_ZN34_INTERNAL_798304ca_4_k_cu_10fe6ab86thrust24THRUST_300001_SM_1000_NS12placeholders2_2E - _ZN34_INTERNAL_798304ca_4_k_cu_10fe6ab84cuda3std6ranges3__45__cpo5cdataE)
_ZN34_INTERNAL_798304ca_4_k_cu_10fe6ab84cuda3std6ranges3__45__cpo5cdataE:
	.zero		1
	.type		_ZN34_INTERNAL_798304ca_4_k_cu_10fe6ab86thrust24THRUST_300001_SM_1000_NS12placeholders2_2E,@object
	.size		_ZN34_INTERNAL_798304ca_4_k_cu_10fe6ab86thrust24THRUST_300001_SM_1000_NS12placeholders2_2E,(_ZN34_INTERNAL_798304ca_4_k_cu_10fe6ab84cuda3std3__45__cpo3endE - _ZN34_INTERNAL_798304ca_4_k_cu_10fe6ab86thrust24THRUST_300001_SM_1000_NS12placeholders2_2E)
_ZN34_INTERNAL_798304ca_4_k_cu_10fe6ab86thrust24THRUST_300001_SM_1000_NS12placeholders2_2E:
	.zero		1
	.type		_ZN34_INTERNAL_798304ca_4_k_cu_10fe6ab84cuda3std3__45__cpo3endE,@object
	.size		_ZN34_INTERNAL_798304ca_4_k_cu_10fe6ab84cuda3std3__45__cpo3endE,(_ZN34_INTERNAL_798304ca_4_k_cu_10fe6ab84cuda3std6ranges3__45__cpo3endE - _ZN34_INTERNAL_798304ca_4_k_cu_10fe6ab84cuda3std3__45__cpo3endE)
_ZN34_INTERNAL_798304ca_4_k_cu_10fe6ab84cuda3std3__45__cpo3endE:
	.zero		1
	.type		_ZN34_INTERNAL_798304ca_4_k_cu_10fe6ab84cuda3std6ranges3__45__cpo3endE,@object
	.size		_ZN34_INTERNAL_798304ca_4_k_cu_10fe6ab84cuda3std6ranges3__45__cpo3endE,(_ZN34_INTERNAL_798304ca_4_k_cu_10fe6ab86thrust24THRUST_300001_SM_1000_NS12placeholders2_6E - _ZN34_INTERNAL_798304ca_4_k_cu_10fe6ab84cuda3std6ranges3__45__cpo3endE)
_ZN34_INTERNAL_798304ca_4_k_cu_10fe6ab84cuda3std6ranges3__45__cpo3endE:
	.zero		1
	.type		_ZN34_INTERNAL_798304ca_4_k_cu_10fe6ab86thrust24THRUST_300001_SM_1000_NS12placeholders2_6E,@object
	.size		_ZN34_INTERNAL_798304ca_4_k_cu_10fe6ab86thrust24THRUST_300001_SM_1000_NS12placeholders2_6E,(_ZN34_INTERNAL_798304ca_4_k_cu_10fe6ab84cuda3std3__45__cpo4rendE - _ZN34_INTERNAL_798304ca_4_k_cu_10fe6ab86thrust24THRUST_300001_SM_1000_NS12placeholders2_6E)
_ZN34_INTERNAL_798304ca_4_k_cu_10fe6ab86thrust24THRUST_300001_SM_1000_NS12placeholders2_6E:
	.zero		1
	.type		_ZN34_INTERNAL_798304ca_4_k_cu_10fe6ab84cuda3std3__45__cpo4rendE,@object
	.size		_ZN34_INTERNAL_798304ca_4_k_cu_10fe6ab84cuda3std3__45__cpo4rendE,(_ZN34_INTERNAL_798304ca_4_k_cu_10fe6ab84cuda3std6ranges3__45__cpo9iter_swapE - _ZN34_INTERNAL_798304ca_4_k_cu_10fe6ab84cuda3std3__45__cpo4rendE)
_ZN34_INTERNAL_798304ca_4_k_cu_10fe6ab84cuda3std3__45__cpo4rendE:
	.zero		1
	.type		_ZN34_INTERNAL_798304ca_4_k_cu_10fe6ab84cuda3std6ranges3__45__cpo9iter_swapE,@object
	.size		_ZN34_INTERNAL_798304ca_4_k_cu_10fe6ab84cuda3std6ranges3__45__cpo9iter_swapE,(_ZN34_INTERNAL_798304ca_4_k_cu_10fe6ab84cuda3std3__48unexpectE - _ZN34_INTERNAL_798304ca_4_k_cu_10fe6ab84cuda3std6ranges3__45__cpo9iter_swapE)
_ZN34_INTERNAL_798304ca_4_k_cu_10fe6ab84cuda3std6ranges3__45__cpo9iter_swapE:
	.zero		1
	.type		_ZN34_INTERNAL_798304ca_4_k_cu_10fe6ab84cuda3std3__48unexpectE,@object
	.size		_ZN34_INTERNAL_798304ca_4_k_cu_10fe6ab84cuda3std3__48unexpectE,(_ZN34_INTERNAL_798304ca_4_k_cu_10fe6ab86thrust24THRUST_300001_SM_1000_NS8cuda_cub3parE - _ZN34_INTERNAL_798304ca_4_k_cu_10fe6ab84cuda3std3__48unexpectE)
_ZN34_INTERNAL_798304ca_4_k_cu_10fe6ab84cuda3std3__48unexpectE:
	.zero		1
	.type		_ZN34_INTERNAL_798304ca_4_k_cu_10fe6ab86thrust24THRUST_300001_SM_1000_NS8cuda_cub3parE,@object
	.size		_ZN34_INTERNAL_798304ca_4_k_cu_10fe6ab86thrust24THRUST_300001_SM_1000_NS8cuda_cub3parE,(_ZN34_INTERNAL_798304ca_4_k_cu_10fe6ab86thrust24THRUST_300001_SM_1000_NS12placeholders2_4E - _ZN34_INTERNAL_798304ca_4_k_cu_10fe6ab86thrust24THRUST_300001_SM_1000_NS8cuda_cub3parE)
_ZN34_INTERNAL_798304ca_4_k_cu_10fe6ab86thrust24THRUST_300001_SM_1000_NS8cuda_cub3parE:
	.zero		1
	.type		_ZN34_INTERNAL_798304ca_4_k_cu_10fe6ab86thrust24THRUST_300001_SM_1000_NS12placeholders2_4E,@object
	.size		_ZN34_INTERNAL_798304ca_4_k_cu_10fe6ab86thrust24THRUST_300001_SM_1000_NS12placeholders2_4E,(_ZN34_INTERNAL_798304ca_4_k_cu_10fe6ab84cuda3std3__45__cpo4cendE - _ZN34_INTERNAL_798304ca_4_k_cu_10fe6ab86thrust24THRUST_300001_SM_1000_NS12placeholders2_4E)
_ZN34_INTERNAL_798304ca_4_k_cu_10fe6ab86thrust24THRUST_300001_SM_1000_NS12placeholders2_4E:
	.zero		1
	.type		_ZN34_INTERNAL_798304ca_4_k_cu_10fe6ab84cuda3std3__45__cpo4cendE,@object
	.size		_ZN34_INTERNAL_798304ca_4_k_cu_10fe6ab84cuda3std3__45__cpo4cendE,(_ZN34_INTERNAL_798304ca_4_k_cu_10fe6ab84cuda3std6ranges3__45__cpo4cendE - _ZN34_INTERNAL_798304ca_4_k_cu_10fe6ab84cuda3std3__45__cpo4cendE)
_ZN34_INTERNAL_798304ca_4_k_cu_10fe6ab84cuda3std3__45__cpo4cendE:
	.zero		1
	.type		_ZN34_INTERNAL_798304ca_4_k_cu_10fe6ab84cuda3std6ranges3__45__cpo4cendE,@object
	.size		_ZN34_INTERNAL_798304ca_4_k_cu_10fe6ab84cuda3std6ranges3__45__cpo4cendE,(_ZN34_INTERNAL_798304ca_4_k_cu_10fe6ab84cuda3std3__420unreachable_sentinelE - _ZN34_INTERNAL_798304ca_4_k_cu_10fe6ab84cuda3std6ranges3__45__cpo4cendE)
_ZN34_INTERNAL_798304ca_4_k_cu_10fe6ab84cuda3std6ranges3__45__cpo4cendE:
	.zero		1
	.type		_ZN34_INTERNAL_798304ca_4_k_cu_10fe6ab84cuda3std3__420unreachable_sentinelE,@object
	.size		_ZN34_INTERNAL_798304ca_4_k_cu_10fe6ab84cuda3std3__420unreachable_sentinelE,(_ZN34_INTERNAL_798304ca_4_k_cu_10fe6ab84cuda3std6ranges3__45__cpo5ssizeE - _ZN34_INTERNAL_798304ca_4_k_cu_10fe6ab84cuda3std3__420unreachable_sentinelE)
_ZN34_INTERNAL_798304ca_4_k_cu_10fe6ab84cuda3std3__420unreachable_sentinelE:
	.zero		1
	.type		_ZN34_INTERNAL_798304ca_4_k_cu_10fe6ab84cuda3std6ranges3__45__cpo5ssizeE,@object
	.size		_ZN34_INTERNAL_798304ca_4_k_cu_10fe6ab84cuda3std6ranges3__45__cpo5ssizeE,(_ZN34_INTERNAL_798304ca_4_k_cu_10fe6ab86thrust24THRUST_300001_SM_1000_NS12placeholders2_8E - _ZN34_INTERNAL_798304ca_4_k_cu_10fe6ab84cuda3std6ranges3__45__cpo5ssizeE)
_ZN34_INTERNAL_798304ca_4_k_cu_10fe6ab84cuda3std6ranges3__45__cpo5ssizeE:
	.zero		1
	.type		_ZN34_INTERNAL_798304ca_4_k_cu_10fe6ab86thrust24THRUST_300001_SM_1000_NS12placeholders2_8E,@object
	.size		_ZN34_INTERNAL_798304ca_4_k_cu_10fe6ab86thrust24THRUST_300001_SM_1000_NS12placeholders2_8E,(_ZN34_INTERNAL_798304ca_4_k_cu_10fe6ab84cuda3std3__45__cpo5crendE - _ZN34_INTERNAL_798304ca_4_k_cu_10fe6ab86thrust24THRUST_300001_SM_1000_NS12placeholders2_8E)
_ZN34_INTERNAL_798304ca_4_k_cu_10fe6ab86thrust24THRUST_300001_SM_1000_NS12placeholders2_8E:
	.zero		1
	.type		_ZN34_INTERNAL_798304ca_4_k_cu_10fe6ab84cuda3std3__45__cpo5crendE,@object
	.size		_ZN34_INTERNAL_798304ca_4_k_cu_10fe6ab84cuda3std3__45__cpo5crendE,(_ZN34_INTERNAL_798304ca_4_k_cu_10fe6ab84cuda3std6ranges3__45__cpo4prevE - _ZN34_INTERNAL_798304ca_4_k_cu_10fe6ab84cuda3std3__45__cpo5crendE)
_ZN34_INTERNAL_798304ca_4_k_cu_10fe6ab84cuda3std3__45__cpo5crendE:
	.zero		1
	.type		_ZN34_INTERNAL_798304ca_4_k_cu_10fe6ab84cuda3std6ranges3__45__cpo4prevE,@object
	.size		_ZN34_INTERNAL_798304ca_4_k_cu_10fe6ab84cuda3std6ranges3__45__cpo4prevE,(_ZN34_INTERNAL_798304ca_4_k_cu_10fe6ab84cuda3std6ranges3__45__cpo9iter_moveE - _ZN34_INTERNAL_798304ca_4_k_cu_10fe6ab84cuda3std6ranges3__45__cpo4prevE)
_ZN34_INTERNAL_798304ca_4_k_cu_10fe6ab84cuda3std6ranges3__45__cpo4prevE:
	.zero		1
	.type		_ZN34_INTERNAL_798304ca_4_k_cu_10fe6ab84cuda3std6ranges3__45__cpo9iter_moveE,@object
	.size		_ZN34_INTERNAL_798304ca_4_k_cu_10fe6ab84cuda3std6ranges3__45__cpo9iter_moveE,(_ZN34_INTERNAL_798304ca_4_k_cu_10fe6ab86thrust24THRUST_300001_SM_1000_NS6system6detail10sequential3seqE - _ZN34_INTERNAL_798304ca_4_k_cu_10fe6ab84cuda3std6ranges3__45__cpo9iter_moveE)
_ZN34_INTERNAL_798304ca_4_k_cu_10fe6ab84cuda3std6ranges3__45__cpo9iter_moveE:
	.zero		1
	.type		_ZN34_INTERNAL_798304ca_4_k_cu_10fe6ab86thrust24THRUST_300001_SM_1000_NS6system6detail10sequential3seqE,@object
	.size		_ZN34_INTERNAL_798304ca_4_k_cu_10fe6ab86thrust24THRUST_300001_SM_1000_NS6system6detail10sequential3seqE,(.L_31 - _ZN34_INTERNAL_798304ca_4_k_cu_10fe6ab86thrust24THRUST_300001_SM_1000_NS6system6detail10sequential3seqE)
_ZN34_INTERNAL_798304ca_4_k_cu_10fe6ab86thrust24THRUST_300001_SM_1000_NS6system6detail10sequential3seqE:
	.zero		1
.L_31:


//--------------------- .nv.constant0._ZN3cub18CUB_300001_SM_10006detail11EmptyKernelIvEEvv --------------------------
	.section	.nv.constant0._ZN3cub18CUB_300001_SM_10006detail11EmptyKernelIvEEvv,"a",@progbits
	.sectionflags	@""
	.align	4
.nv.constant0._ZN3cub18CUB_300001_SM_10006detail11EmptyKernelIvEEvv:
	.zero		896


//--------------------- .nv.constant0._Z7findMaxiPi --------------------------
	.section	.nv.constant0._Z7findMaxiPi,"a",@progbits
	.sectionflags	@""
	.align	4
.nv.constant0._Z7findMaxiPi:
	.zero		912


//--------------------- SYMBOLS --------------------------

	.type		.nv.reservedSmem.offset0,@object
	.size		.nv.reservedSmem.offset0,0x4
